//
// Generated by NVIDIA NVVM Compiler
//
// Compiler Build ID: CL-36424714
// Cuda compilation tools, release 13.0, V13.0.88
// Based on NVVM 20.0.0
//

.version 9.0
.target sm_100
.address_size 64

	// .globl	_Z6warmupv
.extern .shared .align 16 .b8 s_arr[];

.visible .entry _Z6warmupv()
{


	ret;

}
	// .globl	_Z13oddEvenGlobalPiii
.visible .entry _Z13oddEvenGlobalPiii(
	.param .u64 .ptr .align 1 _Z13oddEvenGlobalPiii_param_0,
	.param .u32 _Z13oddEvenGlobalPiii_param_1,
	.param .u32 _Z13oddEvenGlobalPiii_param_2
)
{
	.reg .pred 	%p<3>;
	.reg .b32 	%r<16>;
	.reg .b64 	%rd<5>;

	ld.param.u64 	%rd2, [_Z13oddEvenGlobalPiii_param_0];
	ld.param.u32 	%r4, [_Z13oddEvenGlobalPiii_param_1];
	ld.param.u32 	%r5, [_Z13oddEvenGlobalPiii_param_2];
	mov.u32 	%r6, %ctaid.x;
	mov.u32 	%r7, %ntid.x;
	mov.u32 	%r8, %tid.x;
	mad.lo.s32 	%r9, %r6, %r7, %r8;
	shl.b32 	%r10, %r9, 1;
	shr.u32 	%r11, %r5, 31;
	add.s32 	%r12, %r5, %r11;
	and.b32  	%r13, %r12, -2;
	sub.s32 	%r14, %r5, %r13;
	add.s32 	%r1, %r14, %r10;
	add.s32 	%r15, %r1, 1;
	setp.ge.s32 	%p1, %r15, %r4;
	@%p1 bra 	$L__BB1_3;
	cvta.to.global.u64 	%rd3, %rd2;
	mul.wide.s32 	%rd4, %r1, 4;
	add.s64 	%rd1, %rd3, %rd4;
	ld.global.u32 	%r2, [%rd1];
	ld.global.u32 	%r3, [%rd1+4];
	setp.le.s32 	%p2, %r2, %r3;
	@%p2 bra 	$L__BB1_3;
	st.global.u32 	[%rd1], %r3;
	st.global.u32 	[%rd1+4], %r2;
$L__BB1_3:
	ret;

}
	// .globl	_Z19oddEvenSharedSinglePii
.visible .entry _Z19oddEvenSharedSinglePii(
	.param .u64 .ptr .align 1 _Z19oddEvenSharedSinglePii_param_0,
	.param .u32 _Z19oddEvenSharedSinglePii_param_1
)
{
	.reg .pred 	%p<18>;
	.reg .b32 	%r<45>;
	.reg .b64 	%rd<5>;

	ld.param.u64 	%rd2, [_Z19oddEvenSharedSinglePii_param_0];
	ld.param.u32 	%r30, [_Z19oddEvenSharedSinglePii_param_1];
	cvta.to.global.u64 	%rd3, %rd2;
	mov.u32 	%r1, %tid.x;
	setp.ge.s32 	%p1, %r1, %r30;
	mul.wide.u32 	%rd4, %r1, 4;
	add.s64 	%rd1, %rd3, %rd4;
	shl.b32 	%r31, %r1, 2;
	mov.u32 	%r32, s_arr;
	add.s32 	%r2, %r32, %r31;
	@%p1 bra 	$L__BB2_2;
	ld.global.u32 	%r33, [%rd1];
	st.shared.u32 	[%r2], %r33;
$L__BB2_2:
	bar.sync 	0;
	setp.lt.s32 	%p2, %r30, 1;
	@%p2 bra 	$L__BB2_24;
	shl.b32 	%r3, %r1, 1;
	and.b32  	%r4, %r30, 3;
	setp.lt.u32 	%p3, %r30, 4;
	mov.b32 	%r44, 0;
	@%p3 bra 	$L__BB2_18;
	and.b32  	%r44, %r30, 2147483644;
	add.s32 	%r6, %r3, 1;
	add.s32 	%r7, %r2, %r31;
	add.s32 	%r8, %r3, 2;
	neg.s32 	%r41, %r44;
$L__BB2_5:
	setp.ge.u32 	%p4, %r6, %r30;
	@%p4 bra 	$L__BB2_8;
	ld.shared.v2.u32 	{%r11, %r12}, [%r7];
	setp.le.s32 	%p5, %r11, %r12;
	@%p5 bra 	$L__BB2_8;
	st.shared.v2.u32 	[%r7], {%r12, %r11};
$L__BB2_8:
	setp.ge.u32 	%p6, %r8, %r30;
	bar.sync 	0;
	@%p6 bra 	$L__BB2_11;
	ld.shared.u32 	%r13, [%r7+4];
	ld.shared.u32 	%r14, [%r7+8];
	setp.le.s32 	%p7, %r13, %r14;
	@%p7 bra 	$L__BB2_11;
	st.shared.u32 	[%r7+4], %r14;
	st.shared.u32 	[%r7+8], %r13;
$L__BB2_11:
	setp.ge.u32 	%p8, %r6, %r30;
	bar.sync 	0;
	@%p8 bra 	$L__BB2_14;
	ld.shared.v2.u32 	{%r15, %r16}, [%r7];
	setp.le.s32 	%p9, %r15, %r16;
	@%p9 bra 	$L__BB2_14;
	st.shared.v2.u32 	[%r7], {%r16, %r15};
$L__BB2_14:
	setp.ge.u32 	%p10, %r8, %r30;
	bar.sync 	0;
	@%p10 bra 	$L__BB2_17;
	ld.shared.u32 	%r17, [%r7+4];
	ld.shared.u32 	%r18, [%r7+8];
	setp.le.s32 	%p11, %r17, %r18;
	@%p11 bra 	$L__BB2_17;
	st.shared.u32 	[%r7+4], %r18;
	st.shared.u32 	[%r7+8], %r17;
$L__BB2_17:
	bar.sync 	0;
	add.s32 	%r41, %r41, 4;
	setp.ne.s32 	%p12, %r41, 0;
	@%p12 bra 	$L__BB2_5;
$L__BB2_18:
	setp.eq.s32 	%p13, %r4, 0;
	@%p13 bra 	$L__BB2_24;
	neg.s32 	%r43, %r4;
$L__BB2_20:
	.pragma "nounroll";
	and.b32  	%r36, %r44, 1;
	add.s32 	%r24, %r36, %r3;
	add.s32 	%r37, %r24, 1;
	setp.ge.s32 	%p14, %r37, %r30;
	@%p14 bra 	$L__BB2_23;
	shl.b32 	%r38, %r24, 2;
	add.s32 	%r25, %r32, %r38;
	ld.shared.u32 	%r26, [%r25];
	ld.shared.u32 	%r27, [%r25+4];
	setp.le.s32 	%p15, %r26, %r27;
	@%p15 bra 	$L__BB2_23;
	st.shared.u32 	[%r25], %r27;
	st.shared.u32 	[%r25+4], %r26;
$L__BB2_23:
	bar.sync 	0;
	add.s32 	%r44, %r44, 1;
	add.s32 	%r43, %r43, 1;
	setp.ne.s32 	%p16, %r43, 0;
	@%p16 bra 	$L__BB2_20;
$L__BB2_24:
	setp.ge.s32 	%p17, %r1, %r30;
	@%p17 bra 	$L__BB2_26;
	ld.shared.u32 	%r40, [%r2];
	st.global.u32 	[%rd1], %r40;
$L__BB2_26:
	ret;

}
	// .globl	_Z17oddEvenMultiBlockPiii
.visible .entry _Z17oddEvenMultiBlockPiii(
	.param .u64 .ptr .align 1 _Z17oddEvenMultiBlockPiii_param_0,
	.param .u32 _Z17oddEvenMultiBlockPiii_param_1,
	.param .u32 _Z17oddEvenMultiBlockPiii_param_2
)
{
	.reg .pred 	%p<3>;
	.reg .b32 	%r<16>;
	.reg .b64 	%rd<5>;

	ld.param.u64 	%rd2, [_Z17oddEvenMultiBlockPiii_param_0];
	ld.param.u32 	%r4, [_Z17oddEvenMultiBlockPiii_param_1];
	ld.param.u32 	%r5, [_Z17oddEvenMultiBlockPiii_param_2];
	mov.u32 	%r6, %ctaid.x;
	mov.u32 	%r7, %ntid.x;
	mov.u32 	%r8, %tid.x;
	mad.lo.s32 	%r9, %r6, %r7, %r8;
	shl.b32 	%r10, %r9, 1;
	shr.u32 	%r11, %r5, 31;
	add.s32 	%r12, %r5, %r11;
	and.b32  	%r13, %r12, -2;
	sub.s32 	%r14, %r5, %r13;
	add.s32 	%r1, %r14, %r10;
	add.s32 	%r15, %r1, 1;
	setp.ge.s32 	%p1, %r15, %r4;
	@%p1 bra 	$L__BB3_3;
	cvta.to.global.u64 	%rd3, %rd2;
	mul.wide.s32 	%rd4, %r1, 4;
	add.s64 	%rd1, %rd3, %rd4;
	ld.global.u32 	%r2, [%rd1];
	ld.global.u32 	%r3, [%rd1+4];
	setp.le.s32 	%p2, %r2, %r3;
	@%p2 bra 	$L__BB3_3;
	st.global.u32 	[%rd1], %r3;
	st.global.u32 	[%rd1+4], %r2;
$L__BB3_3:
	ret;

}


// ===== COMPILED SASS (sm_100) =====

	.target	sm_100

	.elftype	@"ET_EXEC"


//--------------------- .note.nv.tkinfo           --------------------------
	.section	.note.nv.tkinfo,"",@"SHT_NOTE"
	.sectionflags	@"SHF_NOTE_NV_TKINFO"
	.tkinfo
        /*0018*/ 	.word	0x00000002
        /*0030*/ 	.string	""
        /*0030*/ 	.string	"ptxas"
        /*0030*/ 	.string	"Cuda compilation tools, release 13.0, V13.0.88"
        /*0030*/ 	.string	"Build cuda_13.0.r13.0/compiler.36424714_0"
        /*0030*/ 	.string	"-arch sm_100 -m 64 "



//--------------------- .note.nv.cuinfo           --------------------------
	.section	.note.nv.cuinfo,"",@"SHT_NOTE"
	.sectionflags	@"SHF_NOTE_NV_CUINFO"
        /*0018*/ 	.short	0x0002
        /*001a*/ 	.short	0x0064
        /*001c*/ 	.short	0x0082
	.zero		2


//--------------------- .nv.info                  --------------------------
	.section	.nv.info,"",@"SHT_CUDA_INFO"
	.align	4


	//----- nvinfo : EIATTR_REGCOUNT
	.align		4
        /*0000*/ 	.byte	0x04, 0x2f
        /*0002*/ 	.short	(.L_1 - .L_0)
	.align		4
.L_0:
        /*0004*/ 	.word	index@(_Z6warmupv)
        /*0008*/ 	.word	0x00000004


	//----- nvinfo : EIATTR_FRAME_SIZE
	.align		4
.L_1:
        /*000c*/ 	.byte	0x04, 0x11
        /*000e*/ 	.short	(.L_3 - .L_2)
	.align		4
.L_2:
        /*0010*/ 	.word	index@(_Z6warmupv)
        /*0014*/ 	.word	0x00000000


	//----- nvinfo : EIATTR_REGCOUNT
	.align		4
.L_3:
        /*0018*/ 	.byte	0x04, 0x2f
        /*001a*/ 	.short	(.L_5 - .L_4)
	.align		4
.L_4:
        /*001c*/ 	.word	index@(_Z13oddEvenGlobalPiii)
        /*0020*/ 	.word	0x00000008


	//----- nvinfo : EIATTR_FRAME_SIZE
	.align		4
.L_5:
        /*0024*/ 	.byte	0x04, 0x11
        /*0026*/ 	.short	(.L_7 - .L_6)
	.align		4
.L_6:
        /*0028*/ 	.word	index@(_Z13oddEvenGlobalPiii)
        /*002c*/ 	.word	0x00000000


	//----- nvinfo : EIATTR_REGCOUNT
	.align		4
.L_7:
        /*0030*/ 	.byte	0x04, 0x2f
        /*0032*/ 	.short	(.L_9 - .L_8)
	.align		4
.L_8:
        /*0034*/ 	.word	index@(_Z19oddEvenSharedSinglePii)
        /*0038*/ 	.word	0x0000000e


	//----- nvinfo : EIATTR_FRAME_SIZE
	.align		4
.L_9:
        /*003c*/ 	.byte	0x04, 0x11
        /*003e*/ 	.short	(.L_11 - .L_10)
	.align		4
.L_10:
        /*0040*/ 	.word	index@(_Z19oddEvenSharedSinglePii)
        /*0044*/ 	.word	0x00000000


	//----- nvinfo : EIATTR_REGCOUNT
	.align		4
.L_11:
        /*0048*/ 	.byte	0x04, 0x2f
        /*004a*/ 	.short	(.L_13 - .L_12)
	.align		4
.L_12:
        /*004c*/ 	.word	index@(_Z17oddEvenMultiBlockPiii)
        /*0050*/ 	.word	0x00000008


	//----- nvinfo : EIATTR_FRAME_SIZE
	.align		4
.L_13:
        /*0054*/ 	.byte	0x04, 0x11
        /*0056*/ 	.short	(.L_15 - .L_14)
	.align		4
.L_14:
        /*0058*/ 	.word	index@(_Z17oddEvenMultiBlockPiii)
        /*005c*/ 	.word	0x00000000


	//----- nvinfo : EIATTR_MIN_STACK_SIZE
	.align		4
.L_15:
        /*0060*/ 	.byte	0x04, 0x12
        /*0062*/ 	.short	(.L_17 - .L_16)
	.align		4
.L_16:
        /*0064*/ 	.word	index@(_Z17oddEvenMultiBlockPiii)
        /*0068*/ 	.word	0x00000000


	//----- nvinfo : EIATTR_MIN_STACK_SIZE
	.align		4
.L_17:
        /*006c*/ 	.byte	0x04, 0x12
        /*006e*/ 	.short	(.L_19 - .L_18)
	.align		4
.L_18:
        /*0070*/ 	.word	index@(_Z19oddEvenSharedSinglePii)
        /*0074*/ 	.word	0x00000000


	//----- nvinfo : EIATTR_MIN_STACK_SIZE
	.align		4
.L_19:
        /*0078*/ 	.byte	0x04, 0x12
        /*007a*/ 	.short	(.L_21 - .L_20)
	.align		4
.L_20:
        /*007c*/ 	.word	index@(_Z13oddEvenGlobalPiii)
        /*0080*/ 	.word	0x00000000


	//----- nvinfo : EIATTR_MIN_STACK_SIZE
	.align		4
.L_21:
        /*0084*/ 	.byte	0x04, 0x12
        /*0086*/ 	.short	(.L_23 - .L_22)
	.align		4
.L_22:
        /*0088*/ 	.word	index@(_Z6warmupv)
        /*008c*/ 	.word	0x00000000
.L_23:


//--------------------- .nv.compat                --------------------------
	.section	.nv.compat,"",@"SHT_CUDA_COMPAT_INFO"
	.align	4
        /*0000*/ 	.byte	0x02, 0x09, 0x00, 0x00, 0x02, 0x02, 0x01, 0x00, 0x02, 0x05, 0x05, 0x00, 0x03, 0x07, 0x01, 0x01
        /*0010*/ 	.byte	0x02, 0x03, 0x00, 0x00, 0x02, 0x06, 0x01, 0x00, 0x04, 0x0b, 0x08, 0x00, 0x09, 0x00, 0x00, 0x00
        /*0020*/ 	.byte	0x00, 0x00, 0x00, 0x00


//--------------------- .nv.info._Z17oddEvenMultiBlockPiii --------------------------
	.section	.nv.info._Z17oddEvenMultiBlockPiii,"",@"SHT_CUDA_INFO"
	.sectionflags	@""
	.align	4


	//----- nvinfo : EIATTR_CUDA_API_VERSION
	.align		4
        /*0000*/ 	.byte	0x04, 0x37
        /*0002*/ 	.short	(.L_25 - .L_24)
.L_24:
        /*0004*/ 	.word	0x00000082


	//----- nvinfo : EIATTR_KPARAM_INFO
	.align		4
.L_25:
        /*0008*/ 	.byte	0x04, 0x17
        /*000a*/ 	.short	(.L_27 - .L_26)
.L_26:
        /*000c*/ 	.word	0x00000000
        /*0010*/ 	.short	0x0002
        /*0012*/ 	.short	0x000c
        /*0014*/ 	.byte	0x00, 0xf0, 0x11, 0x00


	//----- nvinfo : EIATTR_KPARAM_INFO
	.align		4
.L_27:
        /*0018*/ 	.byte	0x04, 0x17
        /*001a*/ 	.short	(.L_29 - .L_28)
.L_28:
        /*001c*/ 	.word	0x00000000
        /*0020*/ 	.short	0x0001
        /*0022*/ 	.short	0x0008
        /*0024*/ 	.byte	0x00, 0xf0, 0x11, 0x00


	//----- nvinfo : EIATTR_KPARAM_INFO
	.align		4
.L_29:
        /*0028*/ 	.byte	0x04, 0x17
        /*002a*/ 	.short	(.L_31 - .L_30)
.L_30:
        /*002c*/ 	.word	0x00000000
        /*0030*/ 	.short	0x0000
        /*0032*/ 	.short	0x0000
        /*0034*/ 	.byte	0x00, 0xf5, 0x21, 0x00


	//----- nvinfo : EIATTR_SPARSE_MMA_MASK
	.align		4
.L_31:
        /*0038*/ 	.byte	0x03, 0x50
        /*003a*/ 	.short	0x0000


	//----- nvinfo : EIATTR_MAXREG_COUNT
	.align		4
        /*003c*/ 	.byte	0x03, 0x1b
        /*003e*/ 	.short	0x00ff


	//----- nvinfo : EIATTR_MERCURY_ISA_VERSION
	.align		4
        /*0040*/ 	.byte	0x03, 0x5f
        /*0042*/ 	.short	0x0101


	//----- nvinfo : EIATTR_VRC_CTA_INIT_COUNT
	.align		4
        /*0044*/ 	.byte	0x02, 0x4a
	.zero		1
	.zero		1


	//----- nvinfo : EIATTR_EXIT_INSTR_OFFSETS
	.align		4
        /*0048*/ 	.byte	0x04, 0x1c
        /*004a*/ 	.short	(.L_33 - .L_32)


	//   ....[0]....
.L_32:
        /*004c*/ 	.word	0x000000c0


	//   ....[1]....
        /*0050*/ 	.word	0x00000130


	//   ....[2]....
        /*0054*/ 	.word	0x00000160


	//----- nvinfo : EIATTR_CBANK_PARAM_SIZE
	.align		4
.L_33:
        /*0058*/ 	.byte	0x03, 0x19
        /*005a*/ 	.short	0x0010


	//----- nvinfo : EIATTR_PARAM_CBANK
	.align		4
        /*005c*/ 	.byte	0x04, 0x0a
        /*005e*/ 	.short	(.L_35 - .L_34)
	.align		4
.L_34:
        /*0060*/ 	.word	index@(.nv.constant0._Z17oddEvenMultiBlockPiii)
        /*0064*/ 	.short	0x0380
        /*0066*/ 	.short	0x0010


	//----- nvinfo : EIATTR_SW_WAR
	.align		4
.L_35:
        /*0068*/ 	.byte	0x04, 0x36
        /*006a*/ 	.short	(.L_37 - .L_36)
.L_36:
        /*006c*/ 	.word	0x00000008
.L_37:


//--------------------- .nv.info._Z19oddEvenSharedSinglePii --------------------------
	.section	.nv.info._Z19oddEvenSharedSinglePii,"",@"SHT_CUDA_INFO"
	.sectionflags	@""
	.align	4


	//----- nvinfo : EIATTR_CUDA_API_VERSION
	.align		4
        /*0000*/ 	.byte	0x04, 0x37
        /*0002*/ 	.short	(.L_39 - .L_38)
.L_38:
        /*0004*/ 	.word	0x00000082


	//----- nvinfo : EIATTR_KPARAM_INFO
	.align		4
.L_39:
        /*0008*/ 	.byte	0x04, 0x17
        /*000a*/ 	.short	(.L_41 - .L_40)
.L_40:
        /*000c*/ 	.word	0x00000000
        /*0010*/ 	.short	0x0001
        /*0012*/ 	.short	0x0008
        /*0014*/ 	.byte	0x00, 0xf0, 0x11, 0x00


	//----- nvinfo : EIATTR_KPARAM_INFO
	.align		4
.L_41:
        /*0018*/ 	.byte	0x04, 0x17
        /*001a*/ 	.short	(.L_43 - .L_42)
.L_42:
        /*001c*/ 	.word	0x00000000
        /*0020*/ 	.short	0x0000
        /*0022*/ 	.short	0x0000
        /*0024*/ 	.byte	0x00, 0xf5, 0x21, 0x00


	//----- nvinfo : EIATTR_SPARSE_MMA_MASK
	.align		4
.L_43:
        /*0028*/ 	.byte	0x03, 0x50
        /*002a*/ 	.short	0x0000


	//----- nvinfo : EIATTR_MAXREG_COUNT
	.align		4
        /*002c*/ 	.byte	0x03, 0x1b
        /*002e*/ 	.short	0x00ff


	//----- nvinfo : EIATTR_NUM_BARRIERS
	.align		4
        /*0030*/ 	.byte	0x02, 0x4c
        /*0032*/ 	.byte	0x01
	.zero		1


	//----- nvinfo : EIATTR_MERCURY_ISA_VERSION
	.align		4
        /*0034*/ 	.byte	0x03, 0x5f
        /*0036*/ 	.short	0x0101


	//----- nvinfo : EIATTR_VRC_CTA_INIT_COUNT
	.align		4
        /*0038*/ 	.byte	0x02, 0x4a
	.zero		1
	.zero		1


	//----- nvinfo : EIATTR_EXIT_INSTR_OFFSETS
	.align		4
        /*003c*/ 	.byte	0x04, 0x1c
        /*003e*/ 	.short	(.L_45 - .L_44)


	//   ....[0]....
.L_44:
        /*0040*/ 	.word	0x000005d0


	//   ....[1]....
        /*0044*/ 	.word	0x00000600


	//----- nvinfo : EIATTR_CRS_STACK_SIZE
	.align		4
.L_45:
        /*0048*/ 	.byte	0x04, 0x1e
        /*004a*/ 	.short	(.L_47 - .L_46)
.L_46:
        /*004c*/ 	.word	0x00000000


	//----- nvinfo : EIATTR_CBANK_PARAM_SIZE
	.align		4
.L_47:
        /*0050*/ 	.byte	0x03, 0x19
        /*0052*/ 	.short	0x000c


	//----- nvinfo : EIATTR_PARAM_CBANK
	.align		4
        /*0054*/ 	.byte	0x04, 0x0a
        /*0056*/ 	.short	(.L_49 - .L_48)
	.align		4
.L_48:
        /*0058*/ 	.word	index@(.nv.constant0._Z19oddEvenSharedSinglePii)
        /*005c*/ 	.short	0x0380
        /*005e*/ 	.short	0x000c


	//----- nvinfo : EIATTR_SW_WAR
	.align		4
.L_49:
        /*0060*/ 	.byte	0x04, 0x36
        /*0062*/ 	.short	(.L_51 - .L_50)
.L_50:
        /*0064*/ 	.word	0x00000008
.L_51:


//--------------------- .nv.info._Z13oddEvenGlobalPiii --------------------------
	.section	.nv.info._Z13oddEvenGlobalPiii,"",@"SHT_CUDA_INFO"
	.sectionflags	@""
	.align	4


	//----- nvinfo : EIATTR_CUDA_API_VERSION
	.align		4
        /*0000*/ 	.byte	0x04, 0x37
        /*0002*/ 	.short	(.L_53 - .L_52)
.L_52:
        /*0004*/ 	.word	0x00000082


	//----- nvinfo : EIATTR_KPARAM_INFO
	.align		4
.L_53:
        /*0008*/ 	.byte	0x04, 0x17
        /*000a*/ 	.short	(.L_55 - .L_54)
.L_54:
        /*000c*/ 	.word	0x00000000
        /*0010*/ 	.short	0x0002
        /*0012*/ 	.short	0x000c
        /*0014*/ 	.byte	0x00, 0xf0, 0x11, 0x00


	//----- nvinfo : EIATTR_KPARAM_INFO
	.align		4
.L_55:
        /*0018*/ 	.byte	0x04, 0x17
        /*001a*/ 	.short	(.L_57 - .L_56)
.L_56:
        /*001c*/ 	.word	0x00000000
        /*0020*/ 	.short	0x0001
        /*0022*/ 	.short	0x0008
        /*0024*/ 	.byte	0x00, 0xf0, 0x11, 0x00


	//----- nvinfo : EIATTR_KPARAM_INFO
	.align		4
.L_57:
        /*0028*/ 	.byte	0x04, 0x17
        /*002a*/ 	.short	(.L_59 - .L_58)
.L_58:
        /*002c*/ 	.word	0x00000000
        /*0030*/ 	.short	0x0000
        /*0032*/ 	.short	0x0000
        /*0034*/ 	.byte	0x00, 0xf5, 0x21, 0x00


	//----- nvinfo : EIATTR_SPARSE_MMA_MASK
	.align		4
.L_59:
        /*0038*/ 	.byte	0x03, 0x50
        /*003a*/ 	.short	0x0000


	//----- nvinfo : EIATTR_MAXREG_COUNT
	.align		4
        /*003c*/ 	.byte	0x03, 0x1b
        /*003e*/ 	.short	0x00ff


	//----- nvinfo : EIATTR_MERCURY_ISA_VERSION
	.align		4
        /*0040*/ 	.byte	0x03, 0x5f
        /*0042*/ 	.short	0x0101


	//----- nvinfo : EIATTR_VRC_CTA_INIT_COUNT
	.align		4
        /*0044*/ 	.byte	0x02, 0x4a
	.zero		1
	.zero		1


	//----- nvinfo : EIATTR_EXIT_INSTR_OFFSETS
	.align		4
        /*0048*/ 	.byte	0x04, 0x1c
        /*004a*/ 	.short	(.L_61 - .L_60)


	//   ....[0]....
.L_60:
        /*004c*/ 	.word	0x000000c0


	//   ....[1]....
        /*0050*/ 	.word	0x00000130


	//   ....[2]....
        /*0054*/ 	.word	0x00000160


	//----- nvinfo : EIATTR_CBANK_PARAM_SIZE
	.align		4
.L_61:
        /*0058*/ 	.byte	0x03, 0x19
        /*005a*/ 	.short	0x0010


	//----- nvinfo : EIATTR_PARAM_CBANK
	.align		4
        /*005c*/ 	.byte	0x04, 0x0a
        /*005e*/ 	.short	(.L_63 - .L_62)
	.align		4
.L_62:
        /*0060*/ 	.word	index@(.nv.constant0._Z13oddEvenGlobalPiii)
        /*0064*/ 	.short	0x0380
        /*0066*/ 	.short	0x0010


	//----- nvinfo : EIATTR_SW_WAR
	.align		4
.L_63:
        /*0068*/ 	.byte	0x04, 0x36
        /*006a*/ 	.short	(.L_65 - .L_64)
.L_64:
        /*006c*/ 	.word	0x00000008
.L_65:


//--------------------- .nv.info._Z6warmupv       --------------------------
	.section	.nv.info._Z6warmupv,"",@"SHT_CUDA_INFO"
	.sectionflags	@""
	.align	4


	//----- nvinfo : EIATTR_CUDA_API_VERSION
	.align		4
        /*0000*/ 	.byte	0x04, 0x37
        /*0002*/ 	.short	(.L_67 - .L_66)
.L_66:
        /*0004*/ 	.word	0x00000082


	//----- nvinfo : EIATTR_SPARSE_MMA_MASK
	.align		4
.L_67:
        /*0008*/ 	.byte	0x03, 0x50
        /*000a*/ 	.short	0x0000


	//----- nvinfo : EIATTR_MAXREG_COUNT
	.align		4
        /*000c*/ 	.byte	0x03, 0x1b
        /*000e*/ 	.short	0x00ff


	//----- nvinfo : EIATTR_MERCURY_ISA_VERSION
	.align		4
        /*0010*/ 	.byte	0x03, 0x5f
        /*0012*/ 	.short	0x0101


	//----- nvinfo : EIATTR_VRC_CTA_INIT_COUNT
	.align		4
        /*0014*/ 	.byte	0x02, 0x4a
	.zero		1
	.zero		1


	//----- nvinfo : EIATTR_EXIT_INSTR_OFFSETS
	.align		4
        /*0018*/ 	.byte	0x04, 0x1c
        /*001a*/ 	.short	(.L_69 - .L_68)


	//   ....[0]....
.L_68:
        /*001c*/ 	.word	0x00000010


	//----- nvinfo : EIATTR_SW_WAR
	.align		4
.L_69:
        /*0020*/ 	.byte	0x04, 0x36
        /*0022*/ 	.short	(.L_71 - .L_70)
.L_70:
        /*0024*/ 	.word	0x00000008
.L_71:


//--------------------- .nv.callgraph             --------------------------
	.section	.nv.callgraph,"",@"SHT_CUDA_CALLGRAPH"
	.align	4
	.sectionentsize	8
	.align		4
        /*0000*/ 	.word	0x00000000
	.align		4
        /*0004*/ 	.word	0xffffffff
	.align		4
        /*0008*/ 	.word	0x00000000
	.align		4
        /*000c*/ 	.word	0xfffffffe
	.align		4
        /*0010*/ 	.word	0x00000000
	.align		4
        /*0014*/ 	.word	0xfffffffd
	.align		4
        /*0018*/ 	.word	0x00000000
	.align		4
        /*001c*/ 	.word	0xfffffffc


//--------------------- .text._Z17oddEvenMultiBlockPiii --------------------------
	.section	.text._Z17oddEvenMultiBlockPiii,"ax",@progbits
	.align	128
        .global         _Z17oddEvenMultiBlockPiii
        .type           _Z17oddEvenMultiBlockPiii,@function
        .size           _Z17oddEvenMultiBlockPiii,(.L_x_18 - _Z17oddEvenMultiBlockPiii)
        .other          _Z17oddEvenMultiBlockPiii,@"STO_CUDA_ENTRY STV_DEFAULT"
_Z17oddEvenMultiBlockPiii:
.text._Z17oddEvenMultiBlockPiii:
[----:B------:R-:W-:Y:S01]  /*0000*/  LDC R1, c[0x0][0x37c] ;  /* 0x0000df00ff017b82 */ /* 0x000fe20000000800 */
[----:B------:R-:W0:Y:S01]  /*0010*/  S2R R3, SR_TID.X ;  /* 0x0000000000037919 */ /* 0x000e220000002100 */
[----:B------:R-:W1:Y:S06]  /*0020*/  LDCU.64 UR6, c[0x0][0x388] ;  /* 0x00007100ff0677ac */ /* 0x000e6c0008000a00 */
[----:B------:R-:W0:Y:S08]  /*0030*/  S2UR UR5, SR_CTAID.X ;  /* 0x00000000000579c3 */ /* 0x000e300000002500 */
[----:B------:R-:W0:Y:S01]  /*0040*/  LDC R0, c[0x0][0x360] ;  /* 0x0000d800ff007b82 */ /* 0x000e220000000800 */
[----:B-1----:R-:W-:-:S04]  /*0050*/  ULEA.HI UR4, UR7, UR7, URZ, 0x1 ;  /* 0x0000000707047291 */ /* 0x002fc8000f8f08ff */
[----:B------:R-:W-:-:S04]  /*0060*/  ULOP3.LUT UR4, UR4, 0xfffffffe, URZ, 0xc0, !UPT ;  /* 0xfffffffe04047892 */ /* 0x000fc8000f8ec0ff */
[----:B------:R-:W-:Y:S01]  /*0070*/  UIADD3 UR4, UPT, UPT, -UR4, UR7, URZ ;  /* 0x0000000704047290 */ /* 0x000fe2000fffe1ff */
[----:B0-----:R-:W-:-:S05]  /*0080*/  IMAD R0, R0, UR5, R3 ;  /* 0x0000000500007c24 */ /* 0x001fca000f8e0203 */
[----:B------:R-:W-:-:S04]  /*0090*/  LEA R5, R0, UR4, 0x1 ;  /* 0x0000000400057c11 */ /* 0x000fc8000f8e08ff */
[----:B------:R-:W-:-:S04]  /*00a0*/  IADD3 R0, PT, PT, R5, 0x1, RZ ;  /* 0x0000000105007810 */ /* 0x000fc80007ffe0ff */
[----:B------:R-:W-:-:S13]  /*00b0*/  ISETP.GE.AND P0, PT, R0, UR6, PT ;  /* 0x0000000600007c0c */ /* 0x000fda000bf06270 */
[----:B------:R-:W-:Y:S05]  /*00c0*/  @P0 EXIT ;  /* 0x000000000000094d */ /* 0x000fea0003800000 */
[----:B------:R-:W0:Y:S01]  /*00d0*/  LDC.64 R2, c[0x0][0x380] ;  /* 0x0000e000ff027b82 */ /* 0x000e220000000a00 */
[----:B------:R-:W1:Y:S01]  /*00e0*/  LDCU.64 UR4, c[0x0][0x358] ;  /* 0x00006b00ff0477ac */ /* 0x000e620008000a00 */
[----:B0-----:R-:W-:-:S05]  /*00f0*/  IMAD.WIDE R2, R5, 0x4, R2 ;  /* 0x0000000405027825 */ /* 0x001fca00078e0202 */
[----:B-1----:R-:W2:Y:S04]  /*0100*/  LDG.E R5, desc[UR4][R2.64] ;  /* 0x0000000402057981 */ /* 0x002ea8000c1e1900 */
[----:B------:R-:W2:Y:S02]  /*0110*/  LDG.E R0, desc[UR4][R2.64+0x4] ;  /* 0x0000040402007981 */ /* 0x000ea4000c1e1900 */
[----:B--2---:R-:W-:-:S13]  /*0120*/  ISETP.GT.AND P0, PT, R5, R0, PT ;  /* 0x000000000500720c */ /* 0x004fda0003f04270 */
[----:B------:R-:W-:Y:S05]  /*0130*/  @!P0 EXIT ;  /* 0x000000000000894d */ /* 0x000fea0003800000 */
[----:B------:R-:W-:Y:S04]  /*0140*/  STG.E desc[UR4][R2.64], R0 ;  /* 0x0000000002007986 */ /* 0x000fe8000c101904 */
[----:B------:R-:W-:Y:S01]  /*0150*/  STG.E desc[UR4][R2.64+0x4], R5 ;  /* 0x0000040502007986 */ /* 0x000fe2000c101904 */
[----:B------:R-:W-:Y:S05]  /*0160*/  EXIT ;  /* 0x000000000000794d */ /* 0x000fea0003800000 */
.L_x_0:
[----:B------:R-:W-:-:S00]  /*0170*/  BRA `(.L_x_0) ;  /* 0xfffffffc00fc7947 */ /* 0x000fc0000383ffff */
[----:B------:R-:W-:-:S00]  /*0180*/  NOP ;  /* 0x0000000000007918 */ /* 0x000fc00000000000 */
[----:B------:R-:W-:-:S00]  /*0190*/  NOP ;  /* 0x0000000000007918 */ /* 0x000fc00000000000 */
[----:B------:R-:W-:-:S00]  /*01a0*/  NOP ;  /* 0x0000000000007918 */ /* 0x000fc00000000000 */
[----:B------:R-:W-:-:S00]  /*01b0*/  NOP ;  /* 0x0000000000007918 */ /* 0x000fc00000000000 */
[----:B------:R-:W-:-:S00]  /*01c0*/  NOP ;  /* 0x0000000000007918 */ /* 0x000fc00000000000 */
[----:B------:R-:W-:-:S00]  /*01d0*/  NOP ;  /* 0x0000000000007918 */ /* 0x000fc00000000000 */
[----:B------:R-:W-:-:S00]  /*01e0*/  NOP ;  /* 0x0000000000007918 */ /* 0x000fc00000000000 */
[----:B------:R-:W-:-:S00]  /*01f0*/  NOP ;  /* 0x0000000000007918 */ /* 0x000fc00000000000 */
.L_x_18:


//--------------------- .text._Z19oddEvenSharedSinglePii --------------------------
	.section	.text._Z19oddEvenSharedSinglePii,"ax",@progbits
	.align	128
        .global         _Z19oddEvenSharedSinglePii
        .type           _Z19oddEvenSharedSinglePii,@function
        .size           _Z19oddEvenSharedSinglePii,(.L_x_19 - _Z19oddEvenSharedSinglePii)
        .other          _Z19oddEvenSharedSinglePii,@"STO_CUDA_ENTRY STV_DEFAULT"
_Z19oddEvenSharedSinglePii:
.text._Z19oddEvenSharedSinglePii:
[----:B------:R-:W-:Y:S01]  /*0000*/  LDC R1, c[0x0][0x37c] ;  /* 0x0000df00ff017b82 */ /* 0x000fe20000000800 */
[----:B------:R-:W0:Y:S01]  /*0010*/  S2R R9, SR_TID.X ;  /* 0x0000000000097919 */ /* 0x000e220000002100 */
[----:B------:R-:W0:Y:S06]  /*0020*/  LDCU UR6, c[0x0][0x388] ;  /* 0x00007100ff0677ac */ /* 0x000e2c0008000800 */
[----:B------:R-:W1:Y:S01]  /*0030*/  LDC.64 R2, c[0x0][0x380] ;  /* 0x0000e000ff027b82 */ /* 0x000e620000000a00 */
[----:B------:R-:W2:Y:S01]  /*0040*/  LDCU.64 UR10, c[0x0][0x358] ;  /* 0x00006b00ff0a77ac */ /* 0x000ea20008000a00 */
[C---:B0-----:R-:W-:Y:S01]  /*0050*/  ISETP.GE.AND P0, PT, R9.reuse, UR6, PT ;  /* 0x0000000609007c0c */ /* 0x041fe2000bf06270 */
[----:B-1----:R-:W-:-:S12]  /*0060*/  IMAD.WIDE.U32 R2, R9, 0x4, R2 ;  /* 0x0000000409027825 */ /* 0x002fd800078e0002 */
[----:B--2---:R-:W2:Y:S01]  /*0070*/  @!P0 LDG.E R5, desc[UR10][R2.64] ;  /* 0x0000000a02058981 */ /* 0x004ea2000c1e1900 */
[----:B------:R-:W0:Y:S01]  /*0080*/  S2UR UR5, SR_CgaCtaId ;  /* 0x00000000000579c3 */ /* 0x000e220000008800 */
[----:B------:R-:W-:Y:S01]  /*0090*/  UMOV UR4, 0x400 ;  /* 0x0000040000047882 */ /* 0x000fe20000000000 */
[----:B------:R-:W-:Y:S02]  /*00a0*/  UISETP.GE.AND UP0, UPT, UR6, 0x1, UPT ;  /* 0x000000010600788c */ /* 0x000fe4000bf06270 */
[----:B0-----:R-:W-:-:S06]  /*00b0*/  ULEA UR5, UR5, UR4, 0x18 ;  /* 0x0000000405057291 */ /* 0x001fcc000f8ec0ff */
[----:B------:R-:W-:-:S05]  /*00c0*/  LEA R0, R9, UR5, 0x2 ;  /* 0x0000000509007c11 */ /* 0x000fca000f8e10ff */
[----:B--2---:R0:W-:Y:S01]  /*00d0*/  @!P0 STS [R0], R5 ;  /* 0x0000000500008388 */ /* 0x0041e20000000800 */
[----:B------:R-:W-:Y:S06]  /*00e0*/  BAR.SYNC.DEFER_BLOCKING 0x0 ;  /* 0x0000000000007b1d */ /* 0x000fec0000010000 */
[----:B------:R-:W-:Y:S05]  /*00f0*/  BRA.U !UP0, `(.L_x_1) ;  /* 0x0000000508307547 */ /* 0x000fea000b800000 */
[----:B------:R-:W-:Y:S02]  /*0100*/  UISETP.GE.U32.AND UP0, UPT, UR6, 0x4, UPT ;  /* 0x000000040600788c */ /* 0x000fe4000bf06070 */
[----:B------:R-:W-:Y:S01]  /*0110*/  ULOP3.LUT UR8, UR6, 0x3, URZ, 0xc0, !UPT ;  /* 0x0000000306087892 */ /* 0x000fe2000f8ec0ff */
[----:B------:R-:W-:-:S06]  /*0120*/  UMOV UR4, URZ ;  /* 0x000000ff00047c82 */ /* 0x000fcc0008000000 */
[----:B------:R-:W-:Y:S05]  /*0130*/  BRA.U !UP0, `(.L_x_2) ;  /* 0x0000000108c87547 */ /* 0x000fea000b800000 */
[C---:B------:R-:W-:Y:S01]  /*0140*/  IMAD.SHL.U32 R4, R9.reuse, 0x2, RZ ;  /* 0x0000000209047824 */ /* 0x040fe200078e00ff */
[----:B------:R-:W-:Y:S01]  /*0150*/  ULOP3.LUT UR4, UR6, 0x7ffffffc, URZ, 0xc0, !UPT ;  /* 0x7ffffffc06047892 */ /* 0x000fe2000f8ec0ff */
[----:B0-----:R-:W-:Y:S01]  /*0160*/  IMAD R5, R9, 0x4, R0 ;  /* 0x0000000409057824 */ /* 0x001fe200078e0200 */
[----:B------:R-:W0:Y:S01]  /*0170*/  LDCU UR7, c[0x0][0x388] ;  /* 0x00007100ff0777ac */ /* 0x000e220008000800 */
[C---:B------:R-:W-:Y:S02]  /*0180*/  VIADD R8, R4.reuse, 0x1 ;  /* 0x0000000104087836 */ /* 0x040fe40000000000 */
[----:B------:R-:W-:Y:S01]  /*0190*/  VIADD R4, R4, 0x2 ;  /* 0x0000000204047836 */ /* 0x000fe20000000000 */
[----:B------:R-:W-:Y:S02]  /*01a0*/  UIADD3 UR9, UPT, UPT, -UR4, URZ, URZ ;  /* 0x000000ff04097290 */ /* 0x000fe4000fffe1ff */
[----:B------:R-:W-:-:S13]  /*01b0*/  ISETP.GE.U32.AND P1, PT, R8, UR6, PT ;  /* 0x0000000608007c0c */ /* 0x000fda000bf26070 */
.L_x_11:
[----:B------:R-:W-:Y:S01]  /*01c0*/  UIADD3 UR9, UPT, UPT, UR9, 0x4, URZ ;  /* 0x0000000409097890 */ /* 0x000fe2000fffe0ff */
[----:B------:R-:W-:Y:S01]  /*01d0*/  BSSY.RECONVERGENT B0, `(.L_x_3) ;  /* 0x000000a000007945 */ /* 0x000fe20003800200 */
[----:B0-----:R-:W-:Y:S02]  /*01e0*/  UMOV UR6, UR7 ;  /* 0x0000000700067c82 */ /* 0x001fe40008000000 */
[----:B------:R-:W-:Y:S01]  /*01f0*/  UISETP.NE.AND UP0, UPT, UR9, URZ, UPT ;  /* 0x000000ff0900728c */ /* 0x000fe2000bf05270 */
[----:B------:R-:W-:Y:S01]  /*0200*/  ISETP.GE.U32.AND P0, PT, R4, UR6, PT ;  /* 0x0000000604007c0c */ /* 0x000fe2000bf06070 */
[----:B-123--:R-:W-:-:S12]  /*0210*/  @P1 BRA `(.L_x_4) ;  /* 0x0000000000141947 */ /* 0x00efd80003800000 */
[----:B------:R-:W0:Y:S02]  /*0220*/  LDS.64 R6, [R5] ;  /* 0x0000000005067984 */ /* 0x000e240000000a00 */
[----:B0-----:R-:W-:Y:S01]  /*0230*/  ISETP.GT.AND P1, PT, R6, R7, PT ;  /* 0x000000070600720c */ /* 0x001fe20003f24270 */
[----:B------:R-:W-:Y:S02]  /*0240*/  IMAD.MOV.U32 R10, RZ, RZ, R7 ;  /* 0x000000ffff0a7224 */ /* 0x000fe400078e0007 */
[----:B------:R-:W-:-:S10]  /*0250*/  IMAD.MOV.U32 R11, RZ, RZ, R6 ;  /* 0x000000ffff0b7224 */ /* 0x000fd400078e0006 */
[----:B------:R0:W-:Y:S02]  /*0260*/  @P1 STS.64 [R5], R10 ;  /* 0x0000000a05001388 */ /* 0x0001e40000000a00 */
.L_x_4:
[----:B------:R-:W-:Y:S05]  /*0270*/  BSYNC.RECONVERGENT B0 ;  /* 0x0000000000007941 */ /* 0x000fea0003800200 */
.L_x_3:
[----:B------:R-:W-:Y:S01]  /*0280*/  BAR.SYNC.DEFER_BLOCKING 0x0 ;  /* 0x0000000000007b1d */ /* 0x000fe20000010000 */
[----:B------:R-:W-:-:S05]  /*0290*/  ISETP.GE.U32.AND P1, PT, R8, UR6, PT ;  /* 0x0000000608007c0c */ /* 0x000fca000bf26070 */
[----:B------:R-:W-:Y:S04]  /*02a0*/  BSSY.RECONVERGENT B0, `(.L_x_5) ;  /* 0x0000007000007945 */ /* 0x000fe80003800200 */
[----:B------:R-:W-:Y:S05]  /*02b0*/  @P0 BRA `(.L_x_6) ;  /* 0x0000000000140947 */ /* 0x000fea0003800000 */
[----:B------:R-:W-:Y:S04]  /*02c0*/  LDS R6, [R5+0x4] ;  /* 0x0000040005067984 */ /* 0x000fe80000000800 */
[----:B------:R-:W1:Y:S02]  /*02d0*/  LDS R7, [R5+0x8] ;  /* 0x0000080005077984 */ /* 0x000e640000000800 */
[----:B-1----:R-:W-:-:S13]  /*02e0*/  ISETP.GT.AND P2, PT, R6, R7, PT ;  /* 0x000000070600720c */ /* 0x002fda0003f44270 */
[----:B------:R1:W-:Y:S04]  /*02f0*/  @P2 STS [R5+0x4], R7 ;  /* 0x0000040705002388 */ /* 0x0003e80000000800 */
[----:B------:R1:W-:Y:S02]  /*0300*/  @P2 STS [R5+0x8], R6 ;  /* 0x0000080605002388 */ /* 0x0003e40000000800 */
.L_x_6:
[----:B------:R-:W-:Y:S05]  /*0310*/  BSYNC.RECONVERGENT B0 ;  /* 0x0000000000007941 */ /* 0x000fea0003800200 */
.L_x_5:
[----:B------:R-:W-:Y:S06]  /*0320*/  BAR.SYNC.DEFER_BLOCKING 0x0 ;  /* 0x0000000000007b1d */ /* 0x000fec0000010000 */
[----:B------:R-:W-:Y:S04]  /*0330*/  BSSY.RECONVERGENT B0, `(.L_x_7) ;  /* 0x0000007000007945 */ /* 0x000fe80003800200 */
[----:B------:R-:W-:Y:S05]  /*0340*/  @P1 BRA `(.L_x_8) ;  /* 0x0000000000141947 */ /* 0x000fea0003800000 */
[----:B-1----:R-:W1:Y:S02]  /*0350*/  LDS.64 R6, [R5] ;  /* 0x0000000005067984 */ /* 0x002e640000000a00 */
[----:B-1----:R-:W-:Y:S01]  /*0360*/  ISETP.GT.AND P2, PT, R6, R7, PT ;  /* 0x000000070600720c */ /* 0x002fe20003f44270 */
[----:B0-----:R-:W-:Y:S02]  /*0370*/  IMAD.MOV.U32 R10, RZ, RZ, R7 ;  /* 0x000000ffff0a7224 */ /* 0x001fe400078e0007 */
[----:B------:R-:W-:-:S10]  /*0380*/  IMAD.MOV.U32 R11, RZ, RZ, R6 ;  /* 0x000000ffff0b7224 */ /* 0x000fd400078e0006 */
[----:B------:R2:W-:Y:S02]  /*0390*/  @P2 STS.64 [R5], R10 ;  /* 0x0000000a05002388 */ /* 0x0005e40000000a00 */
.L_x_8:
[----:B------:R-:W-:Y:S05]  /*03a0*/  BSYNC.RECONVERGENT B0 ;  /* 0x0000000000007941 */ /* 0x000fea0003800200 */
.L_x_7:
[----:B------:R-:W-:Y:S06]  /*03b0*/  BAR.SYNC.DEFER_BLOCKING 0x0 ;  /* 0x0000000000007b1d */ /* 0x000fec0000010000 */
[----:B------:R-:W-:Y:S04]  /*03c0*/  BSSY.RECONVERGENT B0, `(.L_x_9) ;  /* 0x0000007000007945 */ /* 0x000fe80003800200 */
[----:B------:R-:W-:Y:S05]  /*03d0*/  @P0 BRA `(.L_x_10) ;  /* 0x0000000000140947 */ /* 0x000fea0003800000 */
[----:B-1----:R-:W-:Y:S04]  /*03e0*/  LDS R6, [R5+0x4] ;  /* 0x0000040005067984 */ /* 0x002fe80000000800 */
[----:B------:R-:W1:Y:S02]  /*03f0*/  LDS R7, [R5+0x8] ;  /* 0x0000080005077984 */ /* 0x000e640000000800 */
[----:B-1----:R-:W-:-:S13]  /*0400*/  ISETP.GT.AND P0, PT, R6, R7, PT ;  /* 0x000000070600720c */ /* 0x002fda0003f04270 */
[----:B------:R3:W-:Y:S04]  /*0410*/  @P0 STS [R5+0x4], R7 ;  /* 0x0000040705000388 */ /* 0x0007e80000000800 */
[----:B------:R3:W-:Y:S02]  /*0420*/  @P0 STS [R5+0x8], R6 ;  /* 0x0000080605000388 */ /* 0x0007e40000000800 */
.L_x_10:
[----:B------:R-:W-:Y:S05]  /*0430*/  BSYNC.RECONVERGENT B0 ;  /* 0x0000000000007941 */ /* 0x000fea0003800200 */
.L_x_9:
[----:B------:R-:W-:Y:S06]  /*0440*/  BAR.SYNC.DEFER_BLOCKING 0x0 ;  /* 0x0000000000007b1d */ /* 0x000fec0000010000 */
[----:B------:R-:W-:Y:S05]  /*0450*/  BRA.U UP0, `(.L_x_11) ;  /* 0xfffffffd00587547 */ /* 0x000fea000b83ffff */
.L_x_2:
[----:B------:R-:W-:-:S09]  /*0460*/  UISETP.NE.AND UP0, UPT, UR8, URZ, UPT ;  /* 0x000000ff0800728c */ /* 0x000fd2000bf05270 */
[----:B------:R-:W-:Y:S05]  /*0470*/  BRA.U !UP0, `(.L_x_1) ;  /* 0x0000000108507547 */ /* 0x000fea000b800000 */
[----:B------:R-:W4:Y:S01]  /*0480*/  LDCU UR6, c[0x0][0x388] ;  /* 0x00007100ff0677ac */ /* 0x000f220008000800 */
[----:B------:R-:W-:-:S12]  /*0490*/  UIADD3 UR7, UPT, UPT, -UR8, URZ, URZ ;  /* 0x000000ff08077290 */ /* 0x000fd8000fffe1ff */
.L_x_14:
[----:B------:R-:W-:Y:S01]  /*04a0*/  ULOP3.LUT UR9, UR4, 0x1, URZ, 0xc0, !UPT ;  /* 0x0000000104097892 */ /* 0x000fe2000f8ec0ff */
[----:B------:R-:W-:Y:S01]  /*04b0*/  BSSY.RECONVERGENT B0, `(.L_x_12) ;  /* 0x000000d000007945 */ /* 0x000fe20003800200 */
[----:B------:R-:W-:-:S04]  /*04c0*/  UIADD3 UR7, UPT, UPT, UR7, 0x1, URZ ;  /* 0x0000000107077890 */ /* 0x000fc8000fffe0ff */
[----:B0-----:R-:W-:Y:S01]  /*04d0*/  LEA R4, R9, UR9, 0x1 ;  /* 0x0000000909047c11 */ /* 0x001fe2000f8e08ff */
[----:B------:R-:W-:-:S04]  /*04e0*/  UISETP.NE.AND UP0, UPT, UR7, URZ, UPT ;  /* 0x000000ff0700728c */ /* 0x000fc8000bf05270 */
[----:B0123--:R-:W-:-:S05]  /*04f0*/  VIADD R5, R4, 0x1 ;  /* 0x0000000104057836 */ /* 0x00ffca0000000000 */
[----:B----4-:R-:W-:-:S13]  /*0500*/  ISETP.GE.AND P0, PT, R5, UR6, PT ;  /* 0x0000000605007c0c */ /* 0x010fda000bf06270 */
[----:B------:R-:W-:Y:S05]  /*0510*/  @P0 BRA `(.L_x_13) ;  /* 0x0000000000180947 */ /* 0x000fea0003800000 */
[----:B------:R-:W-:-:S05]  /*0520*/  LEA R4, R4, UR5, 0x2 ;  /* 0x0000000504047c11 */ /* 0x000fca000f8e10ff */
[----:B------:R-:W-:Y:S04]  /*0530*/  LDS R5, [R4] ;  /* 0x0000000004057984 */ /* 0x000fe80000000800 */
[----:B------:R-:W0:Y:S02]  /*0540*/  LDS R6, [R4+0x4] ;  /* 0x0000040004067984 */ /* 0x000e240000000800 */
[----:B0-----:R-:W-:-:S13]  /*0550*/  ISETP.GT.AND P0, PT, R5, R6, PT ;  /* 0x000000060500720c */ /* 0x001fda0003f04270 */
[----:B------:R0:W-:Y:S04]  /*0560*/  @P0 STS [R4], R6 ;  /* 0x0000000604000388 */ /* 0x0001e80000000800 */
[----:B------:R0:W-:Y:S02]  /*0570*/  @P0 STS [R4+0x4], R5 ;  /* 0x0000040504000388 */ /* 0x0001e40000000800 */
.L_x_13:
[----:B------:R-:W-:Y:S05]  /*0580*/  BSYNC.RECONVERGENT B0 ;  /* 0x0000000000007941 */ /* 0x000fea0003800200 */
.L_x_12:
[----:B------:R-:W-:Y:S01]  /*0590*/  BAR.SYNC.DEFER_BLOCKING 0x0 ;  /* 0x0000000000007b1d */ /* 0x000fe20000010000 */
[----:B------:R-:W-:-:S05]  /*05a0*/  UIADD3 UR4, UPT, UPT, UR4, 0x1, URZ ;  /* 0x0000000104047890 */ /* 0x000fca000fffe0ff */
[----:B------:R-:W-:Y:S07]  /*05b0*/  BRA.U UP0, `(.L_x_14) ;  /* 0xfffffffd00b87547 */ /* 0x000fee000b83ffff */
.L_x_1:
[----:B------:R-:W-:-:S13]  /*05c0*/  ISETP.GE.AND P0, PT, R9, UR6, PT ;  /* 0x0000000609007c0c */ /* 0x000fda000bf06270 */
[----:B------:R-:W-:Y:S05]  /*05d0*/  @P0 EXIT ;  /* 0x000000000000094d */ /* 0x000fea0003800000 */
[----:B0123--:R-:W0:Y:S04]  /*05e0*/  LDS R5, [R0] ;  /* 0x0000000000057984 */ /* 0x00fe280000000800 */
[----:B0-----:R-:W-:Y:S01]  /*05f0*/  STG.E desc[UR10][R2.64], R5 ;  /* 0x0000000502007986 */ /* 0x001fe2000c10190a */
[----:B------:R-:W-:Y:S05]  /*0600*/  EXIT ;  /* 0x000000000000794d */ /* 0x000fea0003800000 */
.L_x_15:
        /* <DEDUP_REMOVED lines=15> */
.L_x_19:


//--------------------- .text._Z13oddEvenGlobalPiii --------------------------
	.section	.text._Z13oddEvenGlobalPiii,"ax",@progbits
	.align	128
        .global         _Z13oddEvenGlobalPiii
        .type           _Z13oddEvenGlobalPiii,@function
        .size           _Z13oddEvenGlobalPiii,(.L_x_20 - _Z13oddEvenGlobalPiii)
        .other          _Z13oddEvenGlobalPiii,@"STO_CUDA_ENTRY STV_DEFAULT"
_Z13oddEvenGlobalPiii:
.text._Z13oddEvenGlobalPiii:
        /* <DEDUP_REMOVED lines=23> */
.L_x_16:
        /* <DEDUP_REMOVED lines=9> */
.L_x_20:


//--------------------- .text._Z6warmupv          --------------------------
	.section	.text._Z6warmupv,"ax",@progbits
	.align	128
        .global         _Z6warmupv
        .type           _Z6warmupv,@function
        .size           _Z6warmupv,(.L_x_21 - _Z6warmupv)
        .other          _Z6warmupv,@"STO_CUDA_ENTRY STV_DEFAULT"
_Z6warmupv:
.text._Z6warmupv:
[----:B------:R-:W-:Y:S01]  /*0000*/  LDC R1, c[0x0][0x37c] ;  /* 0x0000df00ff017b82 */ /* 0x000fe20000000800 */
[----:B------:R-:W-:Y:S05]  /*0010*/  EXIT ;  /* 0x000000000000794d */ /* 0x000fea0003800000 */
.L_x_17:
        /* <DEDUP_REMOVED lines=14> */
.L_x_21:


//--------------------- .nv.shared._Z17oddEvenMultiBlockPiii --------------------------
	.section	.nv.shared._Z17oddEvenMultiBlockPiii,"aw",@nobits
	.sectionflags	@""
	.align	16
	.zero		1024


//--------------------- .nv.shared.reserved.0     --------------------------
	.section	.nv.shared.reserved.0,"aw",@nobits
	.weak		__nv_reservedSMEM_offset_0_alias
	.size		__nv_reservedSMEM_offset_0_alias, 0, 64
	.other		__nv_reservedSMEM_offset_0_alias,@"STO_CUDA_RESERVED_SHARED STV_DEFAULT"
__nv_reservedSMEM_offset_0_alias:
	.zero		0
	.zero		64


//--------------------- .nv.shared._Z19oddEvenSharedSinglePii --------------------------
	.section	.nv.shared._Z19oddEvenSharedSinglePii,"aw",@nobits
	.sectionflags	@""
	.align	16
	.zero		1024


//--------------------- .nv.shared._Z13oddEvenGlobalPiii --------------------------
	.section	.nv.shared._Z13oddEvenGlobalPiii,"aw",@nobits
	.sectionflags	@""
	.align	16
	.zero		1024


//--------------------- .nv.shared._Z6warmupv     --------------------------
	.section	.nv.shared._Z6warmupv,"aw",@nobits
	.sectionflags	@""
	.align	16
	.zero		1024


//--------------------- .nv.constant0._Z17oddEvenMultiBlockPiii --------------------------
	.section	.nv.constant0._Z17oddEvenMultiBlockPiii,"a",@progbits
	.sectionflags	@""
	.align	4
.nv.constant0._Z17oddEvenMultiBlockPiii:
	.zero		912


//--------------------- .nv.constant0._Z19oddEvenSharedSinglePii --------------------------
	.section	.nv.constant0._Z19oddEvenSharedSinglePii,"a",@progbits
	.sectionflags	@""
	.align	4
.nv.constant0._Z19oddEvenSharedSinglePii:
	.zero		908


//--------------------- .nv.constant0._Z13oddEvenGlobalPiii --------------------------
	.section	.nv.constant0._Z13oddEvenGlobalPiii,"a",@progbits
	.sectionflags	@""
	.align	4
.nv.constant0._Z13oddEvenGlobalPiii:
	.zero		912


//--------------------- .nv.constant0._Z6warmupv  --------------------------
	.section	.nv.constant0._Z6warmupv,"a",@progbits
	.sectionflags	@""
	.align	4
.nv.constant0._Z6warmupv:
	.zero		896


//--------------------- SYMBOLS --------------------------

	.type		.nv.reservedSmem.offset0,@object
	.size		.nv.reservedSmem.offset0,0x4
	.type		.nv.reservedSmem.cap,@object
	.size		.nv.reservedSmem.cap,0x4
